	.headerflags	@"EF_CUDA_TEXMODE_UNIFIED EF_CUDA_64BIT_ADDRESS EF_CUDA_ACCELERATORS EF_CUDA_SM90 EF_CUDA_VIRTUAL_SM(EF_CUDA_SM90)"
	.elftype	@"ET_EXEC"


//--------------------- .nv.info                  --------------------------
	.section	.nv.info,"",@"SHT_CUDA_INFO"
	.align	4


	//----- nvinfo : EIATTR_REGCOUNT
	.align		4
        /*0000*/ 	.byte	0x04, 0x2f
        /*0002*/ 	.short	(.L_3 - .L_2)
	.align		4
.L_2:
        /*0004*/ 	.word	index@(triton_per_fused__weight_norm_interface_0)
        /*0008*/ 	.word	0x00000014


	//----- nvinfo : EIATTR_MIN_STACK_SIZE
	.align		4
.L_3:
        /*000c*/ 	.byte	0x04, 0x12
        /*000e*/ 	.short	(.L_5 - .L_4)
	.align		4
.L_4:
        /*0010*/ 	.word	index@(triton_per_fused__weight_norm_interface_0)
        /*0014*/ 	.word	0x00000000


	//----- nvinfo : EIATTR_FRAME_SIZE
	.align		4
.L_5:
        /*0018*/ 	.byte	0x04, 0x11
        /*001a*/ 	.short	(.L_7 - .L_6)
	.align		4
.L_6:
        /*001c*/ 	.word	index@(triton_per_fused__weight_norm_interface_0)
        /*0020*/ 	.word	0x00000000


	//----- nvinfo : EIATTR_MIN_STACK_SIZE
	.align		4
.L_7:
        /*0024*/ 	.byte	0x04, 0x12
        /*0026*/ 	.short	(.L_9 - .L_8)
	.align		4
.L_8:
        /*0028*/ 	.word	index@(triton_per_fused__weight_norm_interface_0)
        /*002c*/ 	.word	0x00000000
.L_9:


//--------------------- .nv.info.triton_per_fused__weight_norm_interface_0 --------------------------
	.section	.nv.info.triton_per_fused__weight_norm_interface_0,"",@"SHT_CUDA_INFO"
	.sectionflags	@""
	.align	4


	//----- nvinfo : EIATTR_CUDA_API_VERSION
	.align		4
        /*0000*/ 	.byte	0x04, 0x37
        /*0002*/ 	.short	(.L_11 - .L_10)
.L_10:
        /*0004*/ 	.word	0x0000007c


	//----- nvinfo : EIATTR_KPARAM_INFO
	.align		4
.L_11:
        /*0008*/ 	.byte	0x04, 0x17
        /*000a*/ 	.short	(.L_13 - .L_12)
.L_12:
        /*000c*/ 	.word	0x00000000
        /*0010*/ 	.short	0x0005
        /*0012*/ 	.short	0x0024
        /*0014*/ 	.byte	0x00, 0xf0, 0x11, 0x00


	//----- nvinfo : EIATTR_KPARAM_INFO
	.align		4
.L_13:
        /*0018*/ 	.byte	0x04, 0x17
        /*001a*/ 	.short	(.L_15 - .L_14)
.L_14:
        /*001c*/ 	.word	0x00000000
        /*0020*/ 	.short	0x0004
        /*0022*/ 	.short	0x0020
        /*0024*/ 	.byte	0x00, 0xf0, 0x11, 0x00


	//----- nvinfo : EIATTR_KPARAM_INFO
	.align		4
.L_15:
        /*0028*/ 	.byte	0x04, 0x17
        /*002a*/ 	.short	(.L_17 - .L_16)
.L_16:
        /*002c*/ 	.word	0x00000000
        /*0030*/ 	.short	0x0003
        /*0032*/ 	.short	0x0018
        /*0034*/ 	.byte	0x00, 0xf4, 0x21, 0x00


	//----- nvinfo : EIATTR_KPARAM_INFO
	.align		4
.L_17:
        /*0038*/ 	.byte	0x04, 0x17
        /*003a*/ 	.short	(.L_19 - .L_18)
.L_18:
        /*003c*/ 	.word	0x00000000
        /*0040*/ 	.short	0x0002
        /*0042*/ 	.short	0x0010
        /*0044*/ 	.byte	0x00, 0xf4, 0x21, 0x00


	//----- nvinfo : EIATTR_KPARAM_INFO
	.align		4
.L_19:
        /*0048*/ 	.byte	0x04, 0x17
        /*004a*/ 	.short	(.L_21 - .L_20)
.L_20:
        /*004c*/ 	.word	0x00000000
        /*0050*/ 	.short	0x0001
        /*0052*/ 	.short	0x0008
        /*0054*/ 	.byte	0x00, 0xf4, 0x21, 0x00


	//----- nvinfo : EIATTR_KPARAM_INFO
	.align		4
.L_21:
        /*0058*/ 	.byte	0x04, 0x17
        /*005a*/ 	.short	(.L_23 - .L_22)
.L_22:
        /*005c*/ 	.word	0x00000000
        /*0060*/ 	.short	0x0000
        /*0062*/ 	.short	0x0000
        /*0064*/ 	.byte	0x00, 0xf4, 0x21, 0x00


	//----- nvinfo : EIATTR_SPARSE_MMA_MASK
	.align		4
.L_23:
        /*0068*/ 	.byte	0x03, 0x50
        /*006a*/ 	.short	0x0000


	//----- nvinfo : EIATTR_MAXREG_COUNT
	.align		4
        /*006c*/ 	.byte	0x03, 0x1b
        /*006e*/ 	.short	0x00ff


	//----- nvinfo : EIATTR_COOP_GROUP_MASK_REGIDS
	.align		4
        /*0070*/ 	.byte	0x04, 0x29
        /*0072*/ 	.short	(.L_25 - .L_24)


	//   ....[0]....
.L_24:
        /*0074*/ 	.word	0xffffffff


	//   ....[1]....
        /*0078*/ 	.word	0xffffffff


	//   ....[2]....
        /*007c*/ 	.word	0xffffffff


	//----- nvinfo : EIATTR_COOP_GROUP_INSTR_OFFSETS
	.align		4
.L_25:
        /*0080*/ 	.byte	0x04, 0x28
        /*0082*/ 	.short	(.L_27 - .L_26)


	//   ....[0]....
.L_26:
        /*0084*/ 	.word	0x00000240


	//   ....[1]....
        /*0088*/ 	.word	0x00000260


	//   ....[2]....
        /*008c*/ 	.word	0x00000280


	//----- nvinfo : EIATTR_EXIT_INSTR_OFFSETS
	.align		4
.L_27:
        /*0090*/ 	.byte	0x04, 0x1c
        /*0092*/ 	.short	(.L_29 - .L_28)


	//   ....[0]....
.L_28:
        /*0094*/ 	.word	0x00000450


	//   ....[1]....
        /*0098*/ 	.word	0x00000470


	//----- nvinfo : EIATTR_REQNTID
	.align		4
.L_29:
        /*009c*/ 	.byte	0x04, 0x10
        /*009e*/ 	.short	(.L_31 - .L_30)
.L_30:
        /*00a0*/ 	.word	0x00000100
        /*00a4*/ 	.word	0x00000001
        /*00a8*/ 	.word	0x00000001


	//----- nvinfo : EIATTR_CBANK_PARAM_SIZE
	.align		4
.L_31:
        /*00ac*/ 	.byte	0x03, 0x19
        /*00ae*/ 	.short	0x0028


	//----- nvinfo : EIATTR_PARAM_CBANK
	.align		4
        /*00b0*/ 	.byte	0x04, 0x0a
        /*00b2*/ 	.short	(.L_33 - .L_32)
	.align		4
.L_32:
        /*00b4*/ 	.word	index@(.nv.constant0.triton_per_fused__weight_norm_interface_0)
        /*00b8*/ 	.short	0x0210
        /*00ba*/ 	.short	0x0028


	//----- nvinfo : EIATTR_SW_WAR
	.align		4
.L_33:
        /*00bc*/ 	.byte	0x04, 0x36
        /*00be*/ 	.short	(.L_35 - .L_34)
.L_34:
        /*00c0*/ 	.word	0x00000008
.L_35:


//--------------------- .nv.callgraph             --------------------------
	.section	.nv.callgraph,"",@"SHT_CUDA_CALLGRAPH"
	.align	4
	.sectionentsize	8
	.align		4
        /*0000*/ 	.word	0x00000000
	.align		4
        /*0004*/ 	.word	0xffffffff
	.align		4
        /*0008*/ 	.word	0x00000000
	.align		4
        /*000c*/ 	.word	0xfffffffe
	.align		4
        /*0010*/ 	.word	0x00000000
	.align		4
        /*0014*/ 	.word	0xfffffffd
	.align		4
        /*0018*/ 	.word	0x00000000
	.align		4
        /*001c*/ 	.word	0xfffffffc


//--------------------- .nv.constant4             --------------------------
	.section	.nv.constant4,"a",@progbits
	.align	8
	.align		8
.nv.constant4:
        /*0000*/ 	.dword	_$_str
	.align		8
        /*0008*/ 	.dword	_$_str_$_2


//--------------------- .text.triton_per_fused__weight_norm_interface_0 --------------------------
	.section	.text.triton_per_fused__weight_norm_interface_0,"ax",@progbits
	.sectionflags	@"SHF_BARRIERS=1"
	.align	128
        .global         triton_per_fused__weight_norm_interface_0
        .type           triton_per_fused__weight_norm_interface_0,@function
        .size           triton_per_fused__weight_norm_interface_0,(.L_x_1 - triton_per_fused__weight_norm_interface_0)
        .other          triton_per_fused__weight_norm_interface_0,@"STO_CUDA_ENTRY STV_DEFAULT"
triton_per_fused__weight_norm_interface_0:
.text.triton_per_fused__weight_norm_interface_0:
[----:B------:R-:W0:Y:S02]  /*0000*/  LDC R1, c[0x0][0x28] ;  /* 0x00000a00ff017b82 */ /* 0x000e240000000800 */
[----:B------:R-:W1:Y:S01]  /*0010*/  S2R R3, SR_TID.X ;  /* 0x0000000000037919 */ /* 0x000e620000002100 */
[----:B------:R-:W2:Y:S01]  /*0020*/  LDC.64 R10, c[0x0][0x218] ;  /* 0x00008600ff0a7b82 */ /* 0x000ea20000000a00 */
[----:B------:R-:W-:Y:S02]  /*0030*/  CS2R R4, SRZ ;  /* 0x0000000000047805 */ /* 0x000fe4000001ff00 */
[----:B------:R-:W-:Y:S01]  /*0040*/  CS2R R6, SRZ ;  /* 0x0000000000067805 */ /* 0x000fe2000001ff00 */
[----:B------:R-:W3:Y:S01]  /*0050*/  S2R R0, SR_CTAID.X ;  /* 0x0000000000007919 */ /* 0x000ee20000002500 */
[----:B------:R-:W-:-:S03]  /*0060*/  ULDC.64 UR6, c[0x0][0x208] ;  /* 0x0000820000067ab9 */ /* 0x000fc60000000a00 */
[----:B------:R-:W4:Y:S01]  /*0070*/  LDC.64 R12, c[0x0][0x220] ;  /* 0x00008800ff0c7b82 */ /* 0x000f220000000a00 */
[----:B-1----:R-:W-:Y:S02]  /*0080*/  SHF.R.U32.HI R9, RZ, 0x3, R3 ;  /* 0x00000003ff097819 */ /* 0x002fe40000011603 */
[----:B------:R-:W-:Y:S02]  /*0090*/  SHF.L.U32 R2, R3, 0x2, RZ ;  /* 0x0000000203027819 */ /* 0x000fe400000006ff */
[----:B---3--:R-:W-:Y:S02]  /*00a0*/  SHF.L.U32 R0, R0, 0x5, RZ ;  /* 0x0000000500007819 */ /* 0x008fe400000006ff */
[----:B------:R-:W-:Y:S02]  /*00b0*/  SGXT.U32 R9, R9, 0x5 ;  /* 0x000000050909781a */ /* 0x000fe40000000000 */
[----:B------:R-:W-:Y:S02]  /*00c0*/  LOP3.LUT R2, R2, 0x1c, RZ, 0xc0, !PT ;  /* 0x0000001c02027812 */ /* 0x000fe400078ec0ff */
[----:B------:R-:W-:-:S04]  /*00d0*/  LOP3.LUT R15, R0, R9, RZ, 0xfc, !PT ;  /* 0x00000009000f7212 */ /* 0x000fc800078efcff */
[----:B------:R-:W-:-:S04]  /*00e0*/  ISETP.GE.AND P0, PT, R15, 0x40, PT ;  /* 0x000000400f00780c */ /* 0x000fc80003f06270 */
[----:B------:R-:W-:Y:S01]  /*00f0*/  ISETP.NE.AND P1, PT, R2, 0x1c, !P0 ;  /* 0x0000001c0200780c */ /* 0x000fe20004725270 */
[----:B------:R-:W-:-:S04]  /*0100*/  IMAD R2, R15, 0x1c, R2 ;  /* 0x0000001c0f027824 */ /* 0x000fc800078e0202 */
[----:B--2---:R-:W-:-:S08]  /*0110*/  IMAD.WIDE R10, R2, 0x4, R10 ;  /* 0x00000004020a7825 */ /* 0x004fd000078e020a */
[----:B------:R-:W2:Y:S01]  /*0120*/  @P1 LDG.E.128 R4, desc[UR6][R10.64] ;  /* 0x000000060a041981 */ /* 0x000ea2000c1e1d00 */
[----:B------:R-:W-:Y:S01]  /*0130*/  HFMA2.MMA R8, -RZ, RZ, 0, 0 ;  /* 0x00000000ff087435 */ /* 0x000fe200000001ff */
[----:B----4-:R-:W-:-:S09]  /*0140*/  IMAD.WIDE R12, R15, 0x4, R12 ;  /* 0x000000040f0c7825 */ /* 0x010fd200078e020c */
[----:B------:R1:W3:Y:S01]  /*0150*/  @!P0 LDG.E.EL R8, desc[UR6][R12.64] ;  /* 0x000000060c088981 */ /* 0x0002e2000c2e1900 */
[----:B------:R-:W4:Y:S01]  /*0160*/  S2UR UR5, SR_CgaCtaId ;  /* 0x00000000000579c3 */ /* 0x000f220000008800 */
[----:B------:R-:W-:Y:S01]  /*0170*/  UMOV UR4, 0x400 ;  /* 0x0000040000047882 */ /* 0x000fe20000000000 */
[----:B------:R-:W-:Y:S01]  /*0180*/  LOP3.LUT P0, RZ, R3, 0xe0, RZ, 0xc0, !PT ;  /* 0x000000e003ff7812 */ /* 0x000fe2000780c0ff */
[----:B----4-:R-:W-:-:S06]  /*0190*/  UPRMT UR4, UR5, 0x654, UR4 ;  /* 0x0000065405047896 */ /* 0x010fcc0008000004 */
[----:B------:R-:W-:Y:S02]  /*01a0*/  LEA R9, R9, UR4, 0x2 ;  /* 0x0000000409097c11 */ /* 0x000fe4000f8e10ff */
[----:B--2---:R-:W-:Y:S02]  /*01b0*/  SEL R5, R5, RZ, P1 ;  /* 0x000000ff05057207 */ /* 0x004fe40000800000 */
[----:B------:R-:W-:Y:S02]  /*01c0*/  SEL R4, R4, RZ, P1 ;  /* 0x000000ff04047207 */ /* 0x000fe40000800000 */
[----:B------:R-:W-:Y:S01]  /*01d0*/  SEL R6, R6, RZ, P1 ;  /* 0x000000ff06067207 */ /* 0x000fe20000800000 */
[----:B------:R-:W-:Y:S01]  /*01e0*/  FMUL R15, R5, R5 ;  /* 0x00000005050f7220 */ /* 0x000fe20000400000 */
[----:B------:R-:W-:-:S03]  /*01f0*/  SEL R7, R7, RZ, P1 ;  /* 0x000000ff07077207 */ /* 0x000fc60000800000 */
[----:B------:R-:W-:-:S04]  /*0200*/  FFMA R15, R4, R4, R15 ;  /* 0x00000004040f7223 */ /* 0x000fc8000000000f */
[----:B------:R-:W-:-:S04]  /*0210*/  FFMA R10, R6, R6, R15 ;  /* 0x00000006060a7223 */ /* 0x000fc8000000000f */
[----:B------:R-:W-:-:S05]  /*0220*/  FFMA R10, R7, R7, R10 ;  /* 0x00000007070a7223 */ /* 0x000fca000000000a */
[----:B------:R-:W-:-:S05]  /*0230*/  FSEL R11, R10, RZ, P1 ;  /* 0x000000ff0a0b7208 */ /* 0x000fca0000800000 */
[----:B------:R-:W1:Y:S02]  /*0240*/  SHFL.BFLY PT, R10, R11, 0x4, 0x1f ;  /* 0x0c801f000b0a7f89 */ /* 0x000e6400000e0000 */
[----:B-1----:R-:W-:-:S05]  /*0250*/  FADD R12, R11, R10 ;  /* 0x0000000a0b0c7221 */ /* 0x002fca0000000000 */
[----:B------:R-:W1:Y:S02]  /*0260*/  SHFL.BFLY PT, R13, R12, 0x2, 0x1f ;  /* 0x0c401f000c0d7f89 */ /* 0x000e6400000e0000 */
[----:B-1----:R-:W-:-:S05]  /*0270*/  FADD R13, R12, R13 ;  /* 0x0000000d0c0d7221 */ /* 0x002fca0000000000 */
[----:B------:R-:W1:Y:S02]  /*0280*/  SHFL.BFLY PT, R10, R13, 0x1, 0x1f ;  /* 0x0c201f000d0a7f89 */ /* 0x000e6400000e0000 */
[----:B-1----:R-:W-:Y:S01]  /*0290*/  FADD R14, R13, R10 ;  /* 0x0000000a0d0e7221 */ /* 0x002fe20000000000 */
[----:B------:R-:W-:Y:S01]  /*02a0*/  LOP3.LUT R10, R3, 0x1f, RZ, 0xc0, !PT ;  /* 0x0000001f030a7812 */ /* 0x000fe200078ec0ff */
[----:B------:R-:W1:Y:S02]  /*02b0*/  LDC.64 R12, c[0x0][0x210] ;  /* 0x00008400ff0c7b82 */ /* 0x000e640000000a00 */
[----:B------:R-:W2:Y:S01]  /*02c0*/  MUFU.SQRT R16, R14 ;  /* 0x0000000e00107308 */ /* 0x000ea20000002000 */
[----:B------:R4:W-:Y:S01]  /*02d0*/  STS [R9], R14 ;  /* 0x0000000e09007388 */ /* 0x0009e20000000800 */
[----:B------:R-:W-:-:S04]  /*02e0*/  LEA R15, R10, UR4, 0x2 ;  /* 0x000000040a0f7c11 */ /* 0x000fc8000f8e10ff */
[----:B------:R-:W-:Y:S08]  /*02f0*/  BAR.SYNC.DEFER_BLOCKING 0x0 ;  /* 0x0000000000007b1d */ /* 0x000ff00000010000 */
[----:B------:R-:W5:Y:S01]  /*0300*/  LDC.64 R10, c[0x0][0x228] ;  /* 0x00008a00ff0a7b82 */ /* 0x000f620000000a00 */
[----:B----4-:R-:W-:Y:S02]  /*0310*/  LOP3.LUT R9, R0, 0x1f, R3, 0xf8, !PT ;  /* 0x0000001f00097812 */ /* 0x010fe400078ef803 */
[----:B--2---:R-:W-:-:S02]  /*0320*/  FSETP.GT.AND P2, PT, R16, 8.50705917302346158658e+37, PT ;  /* 0x7e8000001000780b */ /* 0x004fc40003f44000 */
[----:B------:R-:W-:Y:S02]  /*0330*/  FSETP.GEU.AND P3, PT, R16, 1.175494350822287508e-38, PT ;  /* 0x008000001000780b */ /* 0x000fe40003f6e000 */
[C---:B------:R-:W-:Y:S01]  /*0340*/  ISETP.LT.AND P0, PT, R9.reuse, 0x40, !P0 ;  /* 0x000000400900780c */ /* 0x040fe20004701270 */
[----:B-1----:R-:W-:-:S08]  /*0350*/  IMAD.WIDE R12, R9, 0x4, R12 ;  /* 0x00000004090c7825 */ /* 0x002fd000078e020c */
[----:B------:R-:W-:Y:S01]  /*0360*/  @P2 FMUL R16, R16, 0.25 ;  /* 0x3e80000010102820 */ /* 0x000fe20000400000 */
[----:B------:R-:W1:Y:S01]  /*0370*/  LDS R15, [R15] ;  /* 0x000000000f0f7984 */ /* 0x000e620000000800 */
[----:B---3--:R-:W-:Y:S02]  /*0380*/  @P2 FMUL R8, R8, 0.25 ;  /* 0x3e80000008082820 */ /* 0x008fe40000400000 */
[----:B------:R-:W-:Y:S02]  /*0390*/  @!P3 FMUL R16, R16, 16777216 ;  /* 0x4b8000001010b820 */ /* 0x000fe40000400000 */
[----:B------:R-:W-:Y:S01]  /*03a0*/  @!P3 FMUL R8, R8, 16777216 ;  /* 0x4b8000000808b820 */ /* 0x000fe20000400000 */
[----:B-----5:R-:W-:Y:S01]  /*03b0*/  IMAD.WIDE R10, R2, 0x4, R10 ;  /* 0x00000004020a7825 */ /* 0x020fe200078e020a */
[----:B------:R-:W2:Y:S03]  /*03c0*/  MUFU.RCP R17, R16 ;  /* 0x0000001000117308 */ /* 0x000ea60000001000 */
[----:B--2---:R-:W-:-:S04]  /*03d0*/  FMUL R17, R17, R8 ;  /* 0x0000000811117220 */ /* 0x004fc80000400000 */
[-C--:B------:R-:W-:Y:S01]  /*03e0*/  FMUL R4, R4, R17.reuse ;  /* 0x0000001104047220 */ /* 0x080fe20000400000 */
[-C--:B------:R-:W-:Y:S01]  /*03f0*/  FMUL R5, R5, R17.reuse ;  /* 0x0000001105057220 */ /* 0x080fe20000400000 */
[-C--:B------:R-:W-:Y:S01]  /*0400*/  FMUL R6, R6, R17.reuse ;  /* 0x0000001106067220 */ /* 0x080fe20000400000 */
[----:B------:R-:W-:Y:S01]  /*0410*/  FMUL R7, R7, R17 ;  /* 0x0000001107077220 */ /* 0x000fe20000400000 */
[----:B-1----:R-:W1:Y:S01]  /*0420*/  MUFU.SQRT R3, R15 ;  /* 0x0000000f00037308 */ /* 0x002e620000002000 */
[----:B------:R-:W-:Y:S06]  /*0430*/  BAR.SYNC.DEFER_BLOCKING 0x0 ;  /* 0x0000000000007b1d */ /* 0x000fec0000010000 */
[----:B-1----:R1:W-:Y:S01]  /*0440*/  @P0 STG.E desc[UR6][R12.64], R3 ;  /* 0x000000030c000986 */ /* 0x0023e2000c101906 */
[----:B------:R-:W-:Y:S05]  /*0450*/  @!P1 EXIT ;  /* 0x000000000000994d */ /* 0x000fea0003800000 */
[----:B------:R-:W-:Y:S01]  /*0460*/  STG.E.128 desc[UR6][R10.64], R4 ;  /* 0x000000040a007986 */ /* 0x000fe2000c101d06 */
[----:B------:R-:W-:Y:S05]  /*0470*/  EXIT ;  /* 0x000000000000794d */ /* 0x000fea0003800000 */
.L_x_0:
[----:B------:R-:W-:-:S00]  /*0480*/  BRA `(.L_x_0) ;  /* 0xfffffffc00fc7947 */ /* 0x000fc0000383ffff */
[----:B------:R-:W-:-:S00]  /*0490*/  NOP ;  /* 0x0000000000007918 */ /* 0x000fc00000000000 */
        /* <DEDUP_REMOVED lines=14> */
.L_x_1:


//--------------------- .nv.global.init           --------------------------
	.section	.nv.global.init,"aw",@progbits
.nv.global.init:
	.type		_$_str,@object
	.size		_$_str,(_$_str_$_2 - _$_str)
_$_str:
        /*0000*/ 	.byte	0x5f, 0x5f, 0x43, 0x55, 0x44, 0x41, 0x5f, 0x46, 0x54, 0x5a, 0x00
	.type		_$_str_$_2,@object
	.size		_$_str_$_2,(.L_1 - _$_str_$_2)
_$_str_$_2:
        /*000b*/ 	.byte	0x5f, 0x5f, 0x43, 0x55, 0x44, 0x41, 0x5f, 0x50, 0x52, 0x45, 0x43, 0x5f, 0x53, 0x51, 0x52, 0x54
        /*001b*/ 	.byte	0x00
.L_1:


//--------------------- .nv.shared.triton_per_fused__weight_norm_interface_0 --------------------------
	.section	.nv.shared.triton_per_fused__weight_norm_interface_0,"aw",@nobits
	.sectionflags	@""
	.align	16
	.zero		1024


//--------------------- .nv.constant0.triton_per_fused__weight_norm_interface_0 --------------------------
	.section	.nv.constant0.triton_per_fused__weight_norm_interface_0,"a",@progbits
	.sectionflags	@""
	.align	4
.nv.constant0.triton_per_fused__weight_norm_interface_0:
	.zero		568
